	.headerflags	@"EF_CUDA_TEXMODE_UNIFIED EF_CUDA_64BIT_ADDRESS EF_CUDA_ACCELERATORS EF_CUDA_SM90 EF_CUDA_VIRTUAL_SM(EF_CUDA_SM90)"
	.elftype	@"ET_EXEC"


//--------------------- .nv.info                  --------------------------
	.section	.nv.info,"",@"SHT_CUDA_INFO"
	.align	4


	//----- nvinfo : EIATTR_REGCOUNT
	.align		4
        /*0000*/ 	.byte	0x04, 0x2f
        /*0002*/ 	.short	(.L_1 - .L_0)
	.align		4
.L_0:
        /*0004*/ 	.word	index@(triton_poi_fused_max_pool2d_with_indices_8)
        /*0008*/ 	.word	0x00000017


	//----- nvinfo : EIATTR_MIN_STACK_SIZE
	.align		4
.L_1:
        /*000c*/ 	.byte	0x04, 0x12
        /*000e*/ 	.short	(.L_3 - .L_2)
	.align		4
.L_2:
        /*0010*/ 	.word	index@(triton_poi_fused_max_pool2d_with_indices_8)
        /*0014*/ 	.word	0x00000000


	//----- nvinfo : EIATTR_FRAME_SIZE
	.align		4
.L_3:
        /*0018*/ 	.byte	0x04, 0x11
        /*001a*/ 	.short	(.L_5 - .L_4)
	.align		4
.L_4:
        /*001c*/ 	.word	index@(triton_poi_fused_max_pool2d_with_indices_8)
        /*0020*/ 	.word	0x00000000


	//----- nvinfo : EIATTR_MIN_STACK_SIZE
	.align		4
.L_5:
        /*0024*/ 	.byte	0x04, 0x12
        /*0026*/ 	.short	(.L_7 - .L_6)
	.align		4
.L_6:
        /*0028*/ 	.word	index@(triton_poi_fused_max_pool2d_with_indices_8)
        /*002c*/ 	.word	0x00000000
.L_7:


//--------------------- .nv.info.triton_poi_fused_max_pool2d_with_indices_8 --------------------------
	.section	.nv.info.triton_poi_fused_max_pool2d_with_indices_8,"",@"SHT_CUDA_INFO"
	.sectionflags	@""
	.align	4


	//----- nvinfo : EIATTR_CUDA_API_VERSION
	.align		4
        /*0000*/ 	.byte	0x04, 0x37
        /*0002*/ 	.short	(.L_9 - .L_8)
.L_8:
        /*0004*/ 	.word	0x0000007c


	//----- nvinfo : EIATTR_KPARAM_INFO
	.align		4
.L_9:
        /*0008*/ 	.byte	0x04, 0x17
        /*000a*/ 	.short	(.L_11 - .L_10)
.L_10:
        /*000c*/ 	.word	0x00000000
        /*0010*/ 	.short	0x0003
        /*0012*/ 	.short	0x0018
        /*0014*/ 	.byte	0x00, 0xf0, 0x11, 0x00


	//----- nvinfo : EIATTR_KPARAM_INFO
	.align		4
.L_11:
        /*0018*/ 	.byte	0x04, 0x17
        /*001a*/ 	.short	(.L_13 - .L_12)
.L_12:
        /*001c*/ 	.word	0x00000000
        /*0020*/ 	.short	0x0002
        /*0022*/ 	.short	0x0010
        /*0024*/ 	.byte	0x00, 0xf4, 0x21, 0x00


	//----- nvinfo : EIATTR_KPARAM_INFO
	.align		4
.L_13:
        /*0028*/ 	.byte	0x04, 0x17
        /*002a*/ 	.short	(.L_15 - .L_14)
.L_14:
        /*002c*/ 	.word	0x00000000
        /*0030*/ 	.short	0x0001
        /*0032*/ 	.short	0x0008
        /*0034*/ 	.byte	0x00, 0xf4, 0x21, 0x00


	//----- nvinfo : EIATTR_KPARAM_INFO
	.align		4
.L_15:
        /*0038*/ 	.byte	0x04, 0x17
        /*003a*/ 	.short	(.L_17 - .L_16)
.L_16:
        /*003c*/ 	.word	0x00000000
        /*0040*/ 	.short	0x0000
        /*0042*/ 	.short	0x0000
        /*0044*/ 	.byte	0x00, 0xf4, 0x21, 0x00


	//----- nvinfo : EIATTR_SPARSE_MMA_MASK
	.align		4
.L_17:
        /*0048*/ 	.byte	0x03, 0x50
        /*004a*/ 	.short	0x0000


	//----- nvinfo : EIATTR_MAXREG_COUNT
	.align		4
        /*004c*/ 	.byte	0x03, 0x1b
        /*004e*/ 	.short	0x00ff


	//----- nvinfo : EIATTR_EXIT_INSTR_OFFSETS
	.align		4
        /*0050*/ 	.byte	0x04, 0x1c
        /*0052*/ 	.short	(.L_19 - .L_18)


	//   ....[0]....
.L_18:
        /*0054*/ 	.word	0x000004e0


	//   ....[1]....
        /*0058*/ 	.word	0x00000500


	//----- nvinfo : EIATTR_REQNTID
	.align		4
.L_19:
        /*005c*/ 	.byte	0x04, 0x10
        /*005e*/ 	.short	(.L_21 - .L_20)
.L_20:
        /*0060*/ 	.word	0x00000080
        /*0064*/ 	.word	0x00000001
        /*0068*/ 	.word	0x00000001


	//----- nvinfo : EIATTR_CBANK_PARAM_SIZE
	.align		4
.L_21:
        /*006c*/ 	.byte	0x03, 0x19
        /*006e*/ 	.short	0x001c


	//----- nvinfo : EIATTR_PARAM_CBANK
	.align		4
        /*0070*/ 	.byte	0x04, 0x0a
        /*0072*/ 	.short	(.L_23 - .L_22)
	.align		4
.L_22:
        /*0074*/ 	.word	index@(.nv.constant0.triton_poi_fused_max_pool2d_with_indices_8)
        /*0078*/ 	.short	0x0210
        /*007a*/ 	.short	0x001c


	//----- nvinfo : EIATTR_SW_WAR
	.align		4
.L_23:
        /*007c*/ 	.byte	0x04, 0x36
        /*007e*/ 	.short	(.L_25 - .L_24)
.L_24:
        /*0080*/ 	.word	0x00000008
.L_25:


//--------------------- .nv.callgraph             --------------------------
	.section	.nv.callgraph,"",@"SHT_CUDA_CALLGRAPH"
	.align	4
	.sectionentsize	8
	.align		4
        /*0000*/ 	.word	0x00000000
	.align		4
        /*0004*/ 	.word	0xffffffff
	.align		4
        /*0008*/ 	.word	0x00000000
	.align		4
        /*000c*/ 	.word	0xfffffffe
	.align		4
        /*0010*/ 	.word	0x00000000
	.align		4
        /*0014*/ 	.word	0xfffffffd
	.align		4
        /*0018*/ 	.word	0x00000000
	.align		4
        /*001c*/ 	.word	0xfffffffc


//--------------------- .text.triton_poi_fused_max_pool2d_with_indices_8 --------------------------
	.section	.text.triton_poi_fused_max_pool2d_with_indices_8,"ax",@progbits
	.align	128
        .global         triton_poi_fused_max_pool2d_with_indices_8
        .type           triton_poi_fused_max_pool2d_with_indices_8,@function
        .size           triton_poi_fused_max_pool2d_with_indices_8,(.L_x_1 - triton_poi_fused_max_pool2d_with_indices_8)
        .other          triton_poi_fused_max_pool2d_with_indices_8,@"STO_CUDA_ENTRY STV_DEFAULT"
triton_poi_fused_max_pool2d_with_indices_8:
.text.triton_poi_fused_max_pool2d_with_indices_8:
[----:B------:R-:W0:Y:S02]  /*0000*/  LDC R1, c[0x0][0x28] ;  /* 0x00000a00ff017b82 */ /* 0x000e240000000800 */
[----:B------:R-:W1:Y:S01]  /*0010*/  S2R R0, SR_TID.X ;  /* 0x0000000000007919 */ /* 0x000e620000002100 */
[----:B------:R-:W-:Y:S01]  /*0020*/  ULDC.64 UR4, c[0x0][0x208] ;  /* 0x0000820000047ab9 */ /* 0x000fe20000000a00 */
[----:B------:R-:W2:Y:S01]  /*0030*/  S2R R3, SR_CTAID.X ;  /* 0x0000000000037919 */ /* 0x000ea20000002500 */
[----:B------:R-:W-:Y:S01]  /*0040*/  CS2R R18, SRZ ;  /* 0x0000000000127805 */ /* 0x000fe2000001ff00 */
[----:B------:R-:W-:Y:S01]  /*0050*/  IMAD.MOV.U32 R20, RZ, RZ, RZ ;  /* 0x000000ffff147224 */ /* 0x000fe200078e00ff */
[----:B------:R-:W-:Y:S01]  /*0060*/  ULDC.64 UR6, c[0x0][0x220] ;  /* 0x0000880000067ab9 */ /* 0x000fe20000000a00 */
[----:B-1----:R-:W-:Y:S01]  /*0070*/  IMAD.SHL.U32 R0, R0, 0x2, RZ ;  /* 0x0000000200007824 */ /* 0x002fe200078e00ff */
[----:B--2---:R-:W-:-:S04]  /*0080*/  SHF.R.S32.HI R7, RZ, 0x17, R3 ;  /* 0x00000017ff077819 */ /* 0x004fc80000011403 */
[----:B------:R-:W-:Y:S02]  /*0090*/  LOP3.LUT R0, R0, 0xfe, RZ, 0xc0, !PT ;  /* 0x000000fe00007812 */ /* 0x000fe400078ec0ff */
[----:B------:R-:W-:-:S03]  /*00a0*/  SGXT R7, R7, 0x1 ;  /* 0x000000010707781a */ /* 0x000fc60000000200 */
[----:B------:R-:W-:Y:S02]  /*00b0*/  IMAD R0, R3, 0x100, R0 ;  /* 0x0000010003007824 */ /* 0x000fe400078e0200 */
[----:B------:R-:W1:Y:S02]  /*00c0*/  LDC.64 R2, c[0x0][0x210] ;  /* 0x00008400ff027b82 */ /* 0x000e640000000a00 */
[C---:B------:R-:W-:Y:S01]  /*00d0*/  VIADD R4, R0.reuse, 0x1 ;  /* 0x0000000100047836 */ /* 0x040fe20000000000 */
[----:B------:R-:W-:Y:S02]  /*00e0*/  SHF.R.S32.HI R5, RZ, 0x1f, R0 ;  /* 0x0000001fff057819 */ /* 0x000fe40000011400 */
[----:B------:R-:W-:Y:S02]  /*00f0*/  ISETP.GE.AND P0, PT, R0, 0x800, PT ;  /* 0x000008000000780c */ /* 0x000fe40003f06270 */
[----:B------:R-:W-:Y:S02]  /*0100*/  LEA.HI R5, R5, R0, RZ, 0x2 ;  /* 0x0000000005057211 */ /* 0x000fe400078f10ff */
[----:B------:R-:W-:-:S03]  /*0110*/  LEA.HI R7, R7, R4, RZ, 0x2 ;  /* 0x0000000407077211 */ /* 0x000fc600078f10ff */
[----:B------:R-:W-:Y:S01]  /*0120*/  IMAD.SHL.U32 R6, R5, 0x4, RZ ;  /* 0x0000000405067824 */ /* 0x000fe200078e00ff */
[----:B------:R-:W-:Y:S02]  /*0130*/  LOP3.LUT R7, R7, 0x7ffffffc, RZ, 0xc0, !PT ;  /* 0x7ffffffc07077812 */ /* 0x000fe400078ec0ff */
[----:B------:R-:W-:Y:S02]  /*0140*/  LOP3.LUT R5, R5, 0x7ffffffc, RZ, 0xc0, !PT ;  /* 0x7ffffffc05057812 */ /* 0x000fe400078ec0ff */
[----:B------:R-:W-:Y:S01]  /*0150*/  LOP3.LUT R9, R6, 0xfffffff0, RZ, 0xc0, !PT ;  /* 0xfffffff006097812 */ /* 0x000fe200078ec0ff */
[----:B------:R-:W-:Y:S02]  /*0160*/  IMAD.IADD R7, R4, 0x1, -R7 ;  /* 0x0000000104077824 */ /* 0x000fe400078e0a07 */
[----:B------:R-:W-:Y:S02]  /*0170*/  IMAD.IADD R8, R0, 0x1, -R5 ;  /* 0x0000000100087824 */ /* 0x000fe400078e0a05 */
[--C-:B------:R-:W-:Y:S01]  /*0180*/  IMAD R17, R7, 0x2, R9.reuse ;  /* 0x0000000207117824 */ /* 0x100fe200078e0209 */
[----:B------:R-:W-:Y:S01]  /*0190*/  CS2R R6, SRZ ;  /* 0x0000000000067805 */ /* 0x000fe2000001ff00 */
[----:B------:R-:W-:-:S02]  /*01a0*/  IMAD R9, R8, 0x2, R9 ;  /* 0x0000000208097824 */ /* 0x000fc400078e0209 */
[----:B-1----:R-:W-:-:S04]  /*01b0*/  IMAD.WIDE R4, R17, 0x4, R2 ;  /* 0x0000000411047825 */ /* 0x002fc800078e0202 */
[----:B------:R-:W-:Y:S01]  /*01c0*/  VIADD R15, R17, 0x8 ;  /* 0x00000008110f7836 */ /* 0x000fe20000000000 */
[----:B------:R-:W2:Y:S01]  /*01d0*/  @!P0 LDG.E.EL R6, desc[UR4][R4.64] ;  /* 0x0000000404068981 */ /* 0x000ea2000c2e1900 */
[----:B------:R-:W-:-:S03]  /*01e0*/  IMAD.WIDE R10, R9, 0x4, R2 ;  /* 0x00000004090a7825 */ /* 0x000fc600078e0202 */
[----:B------:R1:W2:Y:S01]  /*01f0*/  @!P0 LDG.E.EL R7, desc[UR4][R4.64+0x4] ;  /* 0x0000040404078981 */ /* 0x0002a2000c2e1900 */
[----:B------:R-:W-:Y:S02]  /*0200*/  IMAD.MOV.U32 R8, RZ, RZ, RZ ;  /* 0x000000ffff087224 */ /* 0x000fe400078e00ff */
[--C-:B------:R-:W-:Y:S01]  /*0210*/  IMAD.WIDE R14, R15, 0x4, R2.reuse ;  /* 0x000000040f0e7825 */ /* 0x100fe200078e0202 */
[----:B------:R-:W3:Y:S03]  /*0220*/  @!P0 LDG.E.EL R18, desc[UR4][R10.64] ;  /* 0x000000040a128981 */ /* 0x000ee6000c2e1900 */
[----:B------:R-:W-:Y:S01]  /*0230*/  VIADD R13, R9, 0x8 ;  /* 0x00000008090d7836 */ /* 0x000fe20000000000 */
[----:B------:R-:W3:Y:S03]  /*0240*/  @!P0 LDG.E.EL R20, desc[UR4][R10.64+0x4] ;  /* 0x000004040a148981 */ /* 0x000ee6000c2e1900 */
[----:B------:R-:W-:Y:S01]  /*0250*/  IMAD.WIDE R12, R13, 0x4, R2 ;  /* 0x000000040d0c7825 */ /* 0x000fe200078e0202 */
[----:B------:R-:W4:Y:S03]  /*0260*/  @!P0 LDG.E.EL R8, desc[UR4][R14.64] ;  /* 0x000000040e088981 */ /* 0x000f26000c2e1900 */
[----:B------:R-:W-:Y:S01]  /*0270*/  VIADD R9, R9, 0x9 ;  /* 0x0000000909097836 */ /* 0x000fe20000000000 */
[----:B------:R-:W5:Y:S01]  /*0280*/  @!P0 LDG.E.EL R19, desc[UR4][R12.64] ;  /* 0x000000040c138981 */ /* 0x000f62000c2e1900 */
[----:B-1----:R-:W-:-:S02]  /*0290*/  IMAD.MOV.U32 R4, RZ, RZ, RZ ;  /* 0x000000ffff047224 */ /* 0x002fc400078e00ff */
[----:B------:R-:W-:Y:S02]  /*02a0*/  VIADD R5, R17, 0x9 ;  /* 0x0000000911057836 */ /* 0x000fe40000000000 */
[----:B------:R-:W-:-:S04]  /*02b0*/  IMAD.WIDE R16, R9, 0x4, R2 ;  /* 0x0000000409107825 */ /* 0x000fc800078e0202 */
[----:B------:R-:W-:Y:S01]  /*02c0*/  IMAD.WIDE R2, R5, 0x4, R2 ;  /* 0x0000000405027825 */ /* 0x000fe200078e0202 */
[----:B------:R-:W5:Y:S03]  /*02d0*/  @!P0 LDG.E.EL R4, desc[UR4][R16.64] ;  /* 0x0000000410048981 */ /* 0x000f66000c2e1900 */
[----:B------:R-:W-:-:S06]  /*02e0*/  IMAD.MOV.U32 R5, RZ, RZ, RZ ;  /* 0x000000ffff057224 */ /* 0x000fcc00078e00ff */
[----:B------:R1:W5:Y:S02]  /*02f0*/  @!P0 LDG.E.EL R5, desc[UR4][R2.64] ;  /* 0x0000000402058981 */ /* 0x000364000c2e1900 */
[----:B-1----:R-:W1:Y:S02]  /*0300*/  LDC.64 R2, c[0x0][0x218] ;  /* 0x00008600ff027b82 */ /* 0x002e640000000a00 */
[----:B-1----:R-:W-:Y:S01]  /*0310*/  IMAD.WIDE R2, R0, 0x4, R2 ;  /* 0x0000000400027825 */ /* 0x002fe200078e0202 */
[C---:B--2---:R-:W-:Y:S02]  /*0320*/  FSETP.GT.AND P4, PT, R7.reuse, R6, PT ;  /* 0x000000060700720b */ /* 0x044fe40003f84000 */
[----:B------:R-:W-:Y:S02]  /*0330*/  FSETP.NAN.AND P2, PT, R7, R7, PT ;  /* 0x000000070700720b */ /* 0x000fe40003f48000 */
[----:B---3--:R-:W-:Y:S02]  /*0340*/  FSETP.GT.AND P5, PT, R20, R18, PT ;  /* 0x000000121400720b */ /* 0x008fe40003fa4000 */
[----:B----4-:R-:W-:-:S07]  /*0350*/  FSETP.NAN.AND P1, PT, R8, R8, PT ;  /* 0x000000080800720b */ /* 0x010fce0003f28000 */
[----:B------:R-:W-:Y:S02]  /*0360*/  @!P4 SEL R7, R7, R6, P2 ;  /* 0x000000060707c207 */ /* 0x000fe40001000000 */
[----:B-----5:R-:W-:Y:S02]  /*0370*/  FSETP.NAN.AND P6, PT, R19, R19, PT ;  /* 0x000000131300720b */ /* 0x020fe40003fc8000 */
[C---:B------:R-:W-:Y:S02]  /*0380*/  FSETP.NAN.AND P2, PT, R20.reuse, R20, PT ;  /* 0x000000141400720b */ /* 0x040fe40003f48000 */
[----:B------:R-:W-:Y:S02]  /*0390*/  FSETP.GEU.AND P3, PT, R7, R8, PT ;  /* 0x000000080700720b */ /* 0x000fe40003f6e000 */
[----:B------:R-:W-:Y:S02]  /*03a0*/  @!P5 SEL R20, R20, R18, P2 ;  /* 0x000000121414d207 */ /* 0x000fe40001000000 */
[----:B------:R-:W-:-:S02]  /*03b0*/  @!P1 SEL R8, R8, R7, !P3 ;  /* 0x0000000708089207 */ /* 0x000fc40005800000 */
[----:B------:R-:W-:Y:S02]  /*03c0*/  FSETP.NAN.AND P1, PT, R4, R4, PT ;  /* 0x000000040400720b */ /* 0x000fe40003f28000 */
[----:B------:R-:W-:-:S04]  /*03d0*/  FSETP.GEU.AND P2, PT, R20, R19, PT ;  /* 0x000000131400720b */ /* 0x000fc80003f4e000 */
[----:B------:R-:W-:Y:S02]  /*03e0*/  @!P6 SEL R19, R19, R20, !P2 ;  /* 0x000000141313e207 */ /* 0x000fe40005000000 */
[----:B------:R-:W-:Y:S02]  /*03f0*/  FSETP.NAN.AND P6, PT, R5, R5, PT ;  /* 0x000000050500720b */ /* 0x000fe40003fc8000 */
[----:B------:R-:W-:Y:S02]  /*0400*/  SEL R6, RZ, 0x1, !P5 ;  /* 0x00000001ff067807 */ /* 0x000fe40006800000 */
[----:B------:R-:W-:Y:S02]  /*0410*/  FSETP.GEU.AND P5, PT, R19, R4, PT ;  /* 0x000000041300720b */ /* 0x000fe40003fae000 */
[----:B------:R-:W-:Y:S02]  /*0420*/  SEL R7, RZ, 0x1, !P4 ;  /* 0x00000001ff077807 */ /* 0x000fe40006000000 */
[----:B------:R-:W-:-:S02]  /*0430*/  @!P1 SEL R4, R4, R19, !P5 ;  /* 0x0000001304049207 */ /* 0x000fc40006800000 */
[----:B------:R-:W-:Y:S02]  /*0440*/  FSETP.GEU.AND P1, PT, R8, R5, PT ;  /* 0x000000050800720b */ /* 0x000fe40003f2e000 */
[----:B------:R-:W-:Y:S02]  /*0450*/  SEL R9, R6, 0x2, P2 ;  /* 0x0000000206097807 */ /* 0x000fe40001000000 */
[----:B------:R-:W-:Y:S02]  /*0460*/  SEL R7, R7, 0x2, P3 ;  /* 0x0000000207077807 */ /* 0x000fe40001800000 */
[----:B------:R-:W-:Y:S02]  /*0470*/  @!P6 SEL R5, R5, R8, !P1 ;  /* 0x000000080505e207 */ /* 0x000fe40004800000 */
[----:B------:R-:W-:Y:S02]  /*0480*/  IADD3 R6, P2, R0, UR6, RZ ;  /* 0x0000000600067c10 */ /* 0x000fe4000ff5e0ff */
[----:B------:R-:W-:-:S02]  /*0490*/  SEL R9, R9, 0x3, P5 ;  /* 0x0000000309097807 */ /* 0x000fc40002800000 */
[----:B------:R-:W-:Y:S01]  /*04a0*/  SEL R8, R7, 0x3, P1 ;  /* 0x0000000307087807 */ /* 0x000fe20000800000 */
[----:B------:R1:W-:Y:S01]  /*04b0*/  @!P0 STG.E.64 desc[UR4][R2.64], R4 ;  /* 0x0000000402008986 */ /* 0x0003e2000c101b04 */
[----:B------:R-:W-:-:S03]  /*04c0*/  LEA.HI.X.SX32 R7, R0, UR7, 0x1, P2 ;  /* 0x0000000700077c11 */ /* 0x000fc600090f0eff */
[----:B------:R-:W-:Y:S01]  /*04d0*/  IMAD R9, R8, 0x100, R9 ;  /* 0x0000010008097824 */ /* 0x000fe200078e0209 */
[----:B------:R-:W-:Y:S06]  /*04e0*/  @P0 EXIT ;  /* 0x000000000000094d */ /* 0x000fec0003800000 */
[----:B------:R-:W-:Y:S01]  /*04f0*/  STG.E.U16 desc[UR4][R6.64], R9 ;  /* 0x0000000906007986 */ /* 0x000fe2000c101504 */
[----:B------:R-:W-:Y:S05]  /*0500*/  EXIT ;  /* 0x000000000000794d */ /* 0x000fea0003800000 */
.L_x_0:
[----:B------:R-:W-:-:S00]  /*0510*/  BRA `(.L_x_0) ;  /* 0xfffffffc00fc7947 */ /* 0x000fc0000383ffff */
[----:B------:R-:W-:-:S00]  /*0520*/  NOP ;  /* 0x0000000000007918 */ /* 0x000fc00000000000 */
        /* <DEDUP_REMOVED lines=13> */
.L_x_1:


//--------------------- .nv.constant0.triton_poi_fused_max_pool2d_with_indices_8 --------------------------
	.section	.nv.constant0.triton_poi_fused_max_pool2d_with_indices_8,"a",@progbits
	.sectionflags	@""
	.align	4
.nv.constant0.triton_poi_fused_max_pool2d_with_indices_8:
	.zero		556
